//
// Generated by NVIDIA NVVM Compiler
//
// Compiler Build ID: CL-36424714
// Cuda compilation tools, release 13.0, V13.0.88
// Based on NVVM 20.0.0
//

.version 9.0
.target sm_100
.address_size 64

	// .globl	_Z10force_calcPf
.const .align 4 .f32 dt = 0f3D4CCCCD;

.visible .entry _Z10force_calcPf(
	.param .u64 .ptr .align 1 _Z10force_calcPf_param_0
)
{
	.reg .pred 	%p<4>;
	.reg .b32 	%r<15>;
	.reg .b32 	%f<96>;
	.reg .b64 	%rd<9>;
	.reg .b64 	%fd<16>;

	ld.param.u64 	%rd5, [_Z10force_calcPf_param_0];
	cvta.to.global.u64 	%rd6, %rd5;
	mov.u32 	%r9, %ctaid.x;
	mov.u32 	%r10, %ntid.x;
	mov.u32 	%r11, %tid.x;
	mad.lo.s32 	%r1, %r9, %r10, %r11;
	mul.lo.s32 	%r12, %r1, 7;
	mul.wide.s32 	%rd7, %r12, 4;
	add.s64 	%rd1, %rd6, %rd7;
	neg.s32 	%r13, %r1;
	add.s64 	%rd8, %rd6, 28;
	mov.b32 	%r14, 0;
	mov.f32 	%f92, 0f00000000;
	mov.f32 	%f91, %f92;
	mov.f32 	%f90, %f92;
$L__BB0_1:
	setp.eq.s32 	%p1, %r13, 0;
	@%p1 bra 	$L__BB0_3;
	ld.global.f32 	%f17, [%rd8+-24];
	ld.global.f32 	%f18, [%rd1+4];
	sub.f32 	%f19, %f17, %f18;
	ld.global.f32 	%f20, [%rd8+-20];
	ld.global.f32 	%f21, [%rd1+8];
	sub.f32 	%f22, %f20, %f21;
	ld.global.f32 	%f23, [%rd8+-16];
	ld.global.f32 	%f24, [%rd1+12];
	sub.f32 	%f25, %f23, %f24;
	mul.f32 	%f26, %f22, %f22;
	fma.rn.f32 	%f27, %f19, %f19, %f26;
	fma.rn.f32 	%f28, %f25, %f25, %f27;
	sqrt.rn.f32 	%f29, %f28;
	ld.global.f32 	%f30, [%rd1];
	mul.f32 	%f31, %f30, 0f43480000;
	ld.global.f32 	%f32, [%rd8+-28];
	mul.f32 	%f33, %f31, %f32;
	mul.f32 	%f34, %f19, %f33;
	mul.f32 	%f35, %f29, %f29;
	mul.f32 	%f36, %f29, %f35;
	div.rn.f32 	%f37, %f34, %f36;
	add.f32 	%f90, %f90, %f37;
	mul.f32 	%f38, %f22, %f33;
	div.rn.f32 	%f39, %f38, %f36;
	add.f32 	%f91, %f91, %f39;
	mul.f32 	%f40, %f25, %f33;
	div.rn.f32 	%f41, %f40, %f36;
	add.f32 	%f92, %f92, %f41;
$L__BB0_3:
	add.s32 	%r5, %r14, 1;
	setp.eq.s32 	%p2, %r5, 9999;
	@%p2 bra 	$L__BB0_7;
	setp.eq.s32 	%p3, %r1, %r5;
	@%p3 bra 	$L__BB0_6;
	ld.global.f32 	%f42, [%rd8+4];
	ld.global.f32 	%f43, [%rd1+4];
	sub.f32 	%f44, %f42, %f43;
	ld.global.f32 	%f45, [%rd8+8];
	ld.global.f32 	%f46, [%rd1+8];
	sub.f32 	%f47, %f45, %f46;
	ld.global.f32 	%f48, [%rd8+12];
	ld.global.f32 	%f49, [%rd1+12];
	sub.f32 	%f50, %f48, %f49;
	mul.f32 	%f51, %f47, %f47;
	fma.rn.f32 	%f52, %f44, %f44, %f51;
	fma.rn.f32 	%f53, %f50, %f50, %f52;
	sqrt.rn.f32 	%f54, %f53;
	ld.global.f32 	%f55, [%rd1];
	mul.f32 	%f56, %f55, 0f43480000;
	ld.global.f32 	%f57, [%rd8];
	mul.f32 	%f58, %f56, %f57;
	mul.f32 	%f59, %f44, %f58;
	mul.f32 	%f60, %f54, %f54;
	mul.f32 	%f61, %f54, %f60;
	div.rn.f32 	%f62, %f59, %f61;
	add.f32 	%f90, %f90, %f62;
	mul.f32 	%f63, %f47, %f58;
	div.rn.f32 	%f64, %f63, %f61;
	add.f32 	%f91, %f91, %f64;
	mul.f32 	%f65, %f50, %f58;
	div.rn.f32 	%f66, %f65, %f61;
	add.f32 	%f92, %f92, %f66;
$L__BB0_6:
	add.s32 	%r14, %r14, 2;
	add.s32 	%r13, %r13, 2;
	add.s64 	%rd8, %rd8, 56;
	bra.uni 	$L__BB0_1;
$L__BB0_7:
	ld.const.f32 	%f67, [dt];
	mul.f32 	%f68, %f90, %f67;
	ld.global.f32 	%f69, [%rd1];
	div.rn.f32 	%f70, %f68, %f69;
	cvt.f64.f32 	%fd1, %f70;
	ld.global.f32 	%f71, [%rd1+16];
	cvt.f64.f32 	%fd2, %f71;
	mul.f64 	%fd3, %fd2, 0d3F50624DD2F1A9FC;
	sub.f64 	%fd4, %fd1, %fd3;
	add.f64 	%fd5, %fd4, %fd2;
	cvt.rn.f32.f64 	%f72, %fd5;
	st.global.f32 	[%rd1+16], %f72;
	mul.f32 	%f73, %f91, %f67;
	div.rn.f32 	%f74, %f73, %f69;
	cvt.f64.f32 	%fd6, %f74;
	ld.global.f32 	%f75, [%rd1+20];
	cvt.f64.f32 	%fd7, %f75;
	mul.f64 	%fd8, %fd7, 0d3F50624DD2F1A9FC;
	sub.f64 	%fd9, %fd6, %fd8;
	add.f64 	%fd10, %fd9, %fd7;
	cvt.rn.f32.f64 	%f76, %fd10;
	st.global.f32 	[%rd1+20], %f76;
	mul.f32 	%f77, %f92, %f67;
	div.rn.f32 	%f78, %f77, %f69;
	cvt.f64.f32 	%fd11, %f78;
	ld.global.f32 	%f79, [%rd1+24];
	cvt.f64.f32 	%fd12, %f79;
	mul.f64 	%fd13, %fd12, 0d3F50624DD2F1A9FC;
	sub.f64 	%fd14, %fd11, %fd13;
	add.f64 	%fd15, %fd14, %fd12;
	cvt.rn.f32.f64 	%f80, %fd15;
	st.global.f32 	[%rd1+24], %f80;
	ld.global.f32 	%f81, [%rd1+4];
	fma.rn.f32 	%f82, %f67, %f72, %f81;
	st.global.f32 	[%rd1+4], %f82;
	ld.global.f32 	%f83, [%rd1+8];
	fma.rn.f32 	%f84, %f67, %f76, %f83;
	st.global.f32 	[%rd1+8], %f84;
	ld.global.f32 	%f85, [%rd1+12];
	fma.rn.f32 	%f86, %f67, %f80, %f85;
	st.global.f32 	[%rd1+12], %f86;
	ret;

}


// ===== COMPILED SASS (sm_100) =====

	.target	sm_100

	.elftype	@"ET_EXEC"


//--------------------- .note.nv.tkinfo           --------------------------
	.section	.note.nv.tkinfo,"",@"SHT_NOTE"
	.sectionflags	@"SHF_NOTE_NV_TKINFO"
	.tkinfo
        /*0018*/ 	.word	0x00000002
        /*0030*/ 	.string	""
        /*0030*/ 	.string	"ptxas"
        /*0030*/ 	.string	"Cuda compilation tools, release 13.0, V13.0.88"
        /*0030*/ 	.string	"Build cuda_13.0.r13.0/compiler.36424714_0"
        /*0030*/ 	.string	"-arch sm_100 -m 64 "



//--------------------- .note.nv.cuinfo           --------------------------
	.section	.note.nv.cuinfo,"",@"SHT_NOTE"
	.sectionflags	@"SHF_NOTE_NV_CUINFO"
        /*0018*/ 	.short	0x0002
        /*001a*/ 	.short	0x0064
        /*001c*/ 	.short	0x0082
	.zero		2


//--------------------- .nv.info                  --------------------------
	.section	.nv.info,"",@"SHT_CUDA_INFO"
	.align	4


	//----- nvinfo : EIATTR_REGCOUNT
	.align		4
        /*0000*/ 	.byte	0x04, 0x2f
        /*0002*/ 	.short	(.L_2 - .L_1)
	.align		4
.L_1:
        /*0004*/ 	.word	index@(_Z10force_calcPf)
        /*0008*/ 	.word	0x0000001a


	//----- nvinfo : EIATTR_FRAME_SIZE
	.align		4
.L_2:
        /*000c*/ 	.byte	0x04, 0x11
        /*000e*/ 	.short	(.L_4 - .L_3)
	.align		4
.L_3:
        /*0010*/ 	.word	index@($__internal_1_$__cuda_sm3x_div_rn_noftz_f32_slowpath)
        /*0014*/ 	.word	0x00000000


	//----- nvinfo : EIATTR_FRAME_SIZE
	.align		4
.L_4:
        /*0018*/ 	.byte	0x04, 0x11
        /*001a*/ 	.short	(.L_6 - .L_5)
	.align		4
.L_5:
        /*001c*/ 	.word	index@($__internal_0_$__cuda_sm20_sqrt_rn_f32_slowpath)
        /*0020*/ 	.word	0x00000000


	//----- nvinfo : EIATTR_FRAME_SIZE
	.align		4
.L_6:
        /*0024*/ 	.byte	0x04, 0x11
        /*0026*/ 	.short	(.L_8 - .L_7)
	.align		4
.L_7:
        /*0028*/ 	.word	index@(_Z10force_calcPf)
        /*002c*/ 	.word	0x00000000


	//----- nvinfo : EIATTR_MIN_STACK_SIZE
	.align		4
.L_8:
        /*0030*/ 	.byte	0x04, 0x12
        /*0032*/ 	.short	(.L_10 - .L_9)
	.align		4
.L_9:
        /*0034*/ 	.word	index@(_Z10force_calcPf)
        /*0038*/ 	.word	0x00000000
.L_10:


//--------------------- .nv.compat                --------------------------
	.section	.nv.compat,"",@"SHT_CUDA_COMPAT_INFO"
	.align	4
        /*0000*/ 	.byte	0x02, 0x09, 0x00, 0x00, 0x02, 0x02, 0x01, 0x00, 0x02, 0x05, 0x05, 0x00, 0x03, 0x07, 0x01, 0x01
        /*0010*/ 	.byte	0x02, 0x03, 0x00, 0x00, 0x02, 0x06, 0x01, 0x00, 0x04, 0x0b, 0x08, 0x00, 0x01, 0x00, 0x00, 0x00
        /*0020*/ 	.byte	0x00, 0x00, 0x00, 0x00


//--------------------- .nv.info._Z10force_calcPf --------------------------
	.section	.nv.info._Z10force_calcPf,"",@"SHT_CUDA_INFO"
	.sectionflags	@""
	.align	4


	//----- nvinfo : EIATTR_CUDA_API_VERSION
	.align		4
        /*0000*/ 	.byte	0x04, 0x37
        /*0002*/ 	.short	(.L_12 - .L_11)
.L_11:
        /*0004*/ 	.word	0x00000082


	//----- nvinfo : EIATTR_KPARAM_INFO
	.align		4
.L_12:
        /*0008*/ 	.byte	0x04, 0x17
        /*000a*/ 	.short	(.L_14 - .L_13)
.L_13:
        /*000c*/ 	.word	0x00000000
        /*0010*/ 	.short	0x0000
        /*0012*/ 	.short	0x0000
        /*0014*/ 	.byte	0x00, 0xf5, 0x21, 0x00


	//----- nvinfo : EIATTR_SPARSE_MMA_MASK
	.align		4
.L_14:
        /*0018*/ 	.byte	0x03, 0x50
        /*001a*/ 	.short	0x0000


	//----- nvinfo : EIATTR_MAXREG_COUNT
	.align		4
        /*001c*/ 	.byte	0x03, 0x1b
        /*001e*/ 	.short	0x00ff


	//----- nvinfo : EIATTR_MERCURY_ISA_VERSION
	.align		4
        /*0020*/ 	.byte	0x03, 0x5f
        /*0022*/ 	.short	0x0101


	//----- nvinfo : EIATTR_VRC_CTA_INIT_COUNT
	.align		4
        /*0024*/ 	.byte	0x02, 0x4a
	.zero		1
	.zero		1


	//----- nvinfo : EIATTR_EXIT_INSTR_OFFSETS
	.align		4
        /*0028*/ 	.byte	0x04, 0x1c
        /*002a*/ 	.short	(.L_16 - .L_15)


	//   ....[0]....
.L_15:
        /*002c*/ 	.word	0x000011b0


	//----- nvinfo : EIATTR_CRS_STACK_SIZE
	.align		4
.L_16:
        /*0030*/ 	.byte	0x04, 0x1e
        /*0032*/ 	.short	(.L_18 - .L_17)
.L_17:
        /*0034*/ 	.word	0x00000000


	//----- nvinfo : EIATTR_CBANK_PARAM_SIZE
	.align		4
.L_18:
        /*0038*/ 	.byte	0x03, 0x19
        /*003a*/ 	.short	0x0008


	//----- nvinfo : EIATTR_PARAM_CBANK
	.align		4
        /*003c*/ 	.byte	0x04, 0x0a
        /*003e*/ 	.short	(.L_20 - .L_19)
	.align		4
.L_19:
        /*0040*/ 	.word	index@(.nv.constant0._Z10force_calcPf)
        /*0044*/ 	.short	0x0380
        /*0046*/ 	.short	0x0008


	//----- nvinfo : EIATTR_SW_WAR
	.align		4
.L_20:
        /*0048*/ 	.byte	0x04, 0x36
        /*004a*/ 	.short	(.L_22 - .L_21)
.L_21:
        /*004c*/ 	.word	0x00000008
.L_22:


//--------------------- .nv.callgraph             --------------------------
	.section	.nv.callgraph,"",@"SHT_CUDA_CALLGRAPH"
	.align	4
	.sectionentsize	8
	.align		4
        /*0000*/ 	.word	0x00000000
	.align		4
        /*0004*/ 	.word	0xffffffff
	.align		4
        /*0008*/ 	.word	0x00000000
	.align		4
        /*000c*/ 	.word	0xfffffffe
	.align		4
        /*0010*/ 	.word	0x00000000
	.align		4
        /*0014*/ 	.word	0xfffffffd
	.align		4
        /*0018*/ 	.word	0x00000000
	.align		4
        /*001c*/ 	.word	0xfffffffc


//--------------------- .nv.constant3             --------------------------
	.section	.nv.constant3,"a",@progbits
	.align	4
.nv.constant3:
	.type		dt,@object
	.size		dt,(.L_0 - dt)
dt:
        /*0000*/ 	.byte	0xcd, 0xcc, 0x4c, 0x3d
.L_0:


//--------------------- .text._Z10force_calcPf    --------------------------
	.section	.text._Z10force_calcPf,"ax",@progbits
	.align	128
        .global         _Z10force_calcPf
        .type           _Z10force_calcPf,@function
        .size           _Z10force_calcPf,(.L_x_44 - _Z10force_calcPf)
        .other          _Z10force_calcPf,@"STO_CUDA_ENTRY STV_DEFAULT"
_Z10force_calcPf:
.text._Z10force_calcPf:
[----:B------:R-:W-:Y:S01]  /*0000*/  LDC R1, c[0x0][0x37c] ;  /* 0x0000df00ff017b82 */ /* 0x000fe20000000800 */
[----:B------:R-:W0:Y:S07]  /*0010*/  S2R R3, SR_TID.X ;  /* 0x0000000000037919 */ /* 0x000e2e0000002100 */
[----:B------:R-:W0:Y:S01]  /*0020*/  S2UR UR6, SR_CTAID.X ;  /* 0x00000000000679c3 */ /* 0x000e220000002500 */
[----:B------:R-:W1:Y:S01]  /*0030*/  LDCU.64 UR4, c[0x0][0x380] ;  /* 0x00007000ff0477ac */ /* 0x000e620008000a00 */
[----:B------:R-:W-:Y:S01]  /*0040*/  HFMA2 R2, -RZ, RZ, 0, 0 ;  /* 0x00000000ff027431 */ /* 0x000fe200000001ff */
[----:B------:R-:W-:-:S05]  /*0050*/  CS2R R8, SRZ ;  /* 0x0000000000087805 */ /* 0x000fca000001ff00 */
[----:B------:R-:W0:Y:S08]  /*0060*/  LDC R10, c[0x0][0x360] ;  /* 0x0000d800ff0a7b82 */ /* 0x000e300000000800 */
[----:B------:R-:W2:Y:S01]  /*0070*/  LDC.64 R4, c[0x0][0x380] ;  /* 0x0000e000ff047b82 */ /* 0x000ea20000000a00 */
[----:B-1----:R-:W-:-:S04]  /*0080*/  UIADD3 UR4, UP0, UPT, UR4, 0x1c, URZ ;  /* 0x0000001c04047890 */ /* 0x002fc8000ff1e0ff */
[----:B------:R-:W-:Y:S02]  /*0090*/  UIADD3.X UR5, UPT, UPT, URZ, UR5, URZ, UP0, !UPT ;  /* 0x00000005ff057290 */ /* 0x000fe400087fe4ff */
[----:B------:R-:W-:Y:S01]  /*00a0*/  MOV R6, UR4 ;  /* 0x0000000400067c02 */ /* 0x000fe20008000f00 */
[----:B------:R-:W-:-:S03]  /*00b0*/  UMOV UR4, URZ ;  /* 0x000000ff00047c82 */ /* 0x000fc60008000000 */
[----:B------:R-:W-:Y:S01]  /*00c0*/  MOV R7, UR5 ;  /* 0x0000000500077c02 */ /* 0x000fe20008000f00 */
[----:B0-----:R-:W-:Y:S01]  /*00d0*/  IMAD R10, R10, UR6, R3 ;  /* 0x000000060a0a7c24 */ /* 0x001fe2000f8e0203 */
[----:B------:R-:W0:Y:S03]  /*00e0*/  LDCU.64 UR6, c[0x0][0x358] ;  /* 0x00006b00ff0677ac */ /* 0x000e260008000a00 */
[C---:B------:R-:W-:Y:S01]  /*00f0*/  IMAD R3, R10.reuse, 0x7, RZ ;  /* 0x000000070a037824 */ /* 0x040fe200078e02ff */
[----:B------:R-:W-:-:S03]  /*0100*/  IADD3 R15, PT, PT, -R10, RZ, RZ ;  /* 0x000000ff0a0f7210 */ /* 0x000fc60007ffe1ff */
[----:B--2---:R-:W-:-:S07]  /*0110*/  IMAD.WIDE R4, R3, 0x4, R4 ;  /* 0x0000000403047825 */ /* 0x004fce00078e0204 */
.L_x_23:
[----:B------:R-:W-:Y:S01]  /*0120*/  ISETP.NE.AND P0, PT, R15, RZ, PT ;  /* 0x000000ff0f00720c */ /* 0x000fe20003f05270 */
[----:B------:R-:W-:-:S12]  /*0130*/  BSSY.RECONVERGENT B2, `(.L_x_0) ;  /* 0x0000053000027945 */ /* 0x000fd80003800200 */
[----:B------:R-:W-:Y:S05]  /*0140*/  @!P0 BRA `(.L_x_1) ;  /* 0x0000000400448947 */ /* 0x000fea0003800000 */
[----:B0-----:R-:W2:Y:S04]  /*0150*/  LDG.E R19, desc[UR6][R6.64+-0x14] ;  /* 0xffffec0606137981 */ /* 0x001ea8000c1e1900 */
[----:B------:R-:W2:Y:S04]  /*0160*/  LDG.E R12, desc[UR6][R4.64+0x8] ;  /* 0x00000806040c7981 */ /* 0x000ea8000c1e1900 */
[----:B------:R-:W3:Y:S04]  /*0170*/  LDG.E R3, desc[UR6][R6.64+-0x18] ;  /* 0xffffe80606037981 */ /* 0x000ee8000c1e1900 */
[----:B------:R-:W3:Y:S04]  /*0180*/  LDG.E R0, desc[UR6][R4.64+0x4] ;  /* 0x0000040604007981 */ /* 0x000ee8000c1e1900 */
[----:B------:R-:W4:Y:S04]  /*0190*/  LDG.E R11, desc[UR6][R6.64+-0x10] ;  /* 0xfffff006060b7981 */ /* 0x000f28000c1e1900 */
[----:B------:R-:W4:Y:S01]  /*01a0*/  LDG.E R14, desc[UR6][R4.64+0xc] ;  /* 0x00000c06040e7981 */ /* 0x000f22000c1e1900 */
[----:B------:R-:W-:Y:S01]  /*01b0*/  BSSY.RECONVERGENT B0, `(.L_x_2) ;  /* 0x0000013000007945 */ /* 0x000fe20003800200 */
[----:B--2---:R-:W-:Y:S01]  /*01c0*/  FADD R19, R19, -R12 ;  /* 0x8000000c13137221 */ /* 0x004fe20000000000 */
[----:B---3--:R-:W-:-:S03]  /*01d0*/  FADD R3, R3, -R0 ;  /* 0x8000000003037221 */ /* 0x008fc60000000000 */
[----:B------:R-:W-:-:S04]  /*01e0*/  FMUL R0, R19, R19 ;  /* 0x0000001313007220 */ /* 0x000fc80000400000 */
[----:B------:R-:W-:Y:S01]  /*01f0*/  FFMA R0, R3, R3, R0 ;  /* 0x0000000303007223 */ /* 0x000fe20000000000 */
[----:B----4-:R-:W-:-:S04]  /*0200*/  FADD R11, R11, -R14 ;  /* 0x8000000e0b0b7221 */ /* 0x010fc80000000000 */
[----:B------:R-:W-:-:S04]  /*0210*/  FFMA R14, R11, R11, R0 ;  /* 0x0000000b0b0e7223 */ /* 0x000fc80000000000 */
[----:B------:R0:W1:Y:S01]  /*0220*/  MUFU.RSQ R13, R14 ;  /* 0x0000000e000d7308 */ /* 0x0000620000001400 */
[----:B------:R-:W-:-:S04]  /*0230*/  IADD3 R0, PT, PT, R14, -0xd000000, RZ ;  /* 0xf30000000e007810 */ /* 0x000fc80007ffe0ff */
[----:B------:R-:W-:-:S13]  /*0240*/  ISETP.GT.U32.AND P0, PT, R0, 0x727fffff, PT ;  /* 0x727fffff0000780c */ /* 0x000fda0003f04070 */
[----:B01----:R-:W-:Y:S05]  /*0250*/  @!P0 BRA `(.L_x_3) ;  /* 0x0000000000108947 */ /* 0x003fea0003800000 */
[----:B------:R-:W-:Y:S02]  /*0260*/  MOV R0, R14 ;  /* 0x0000000e00007202 */ /* 0x000fe40000000f00 */
[----:B------:R-:W-:-:S07]  /*0270*/  MOV R20, 0x290 ;  /* 0x0000029000147802 */ /* 0x000fce0000000f00 */
[----:B------:R-:W-:Y:S05]  /*0280*/  CALL.REL.NOINC `($__internal_0_$__cuda_sm20_sqrt_rn_f32_slowpath) ;  /* 0x0000000c00cc7944 */ /* 0x000fea0003c00000 */
[----:B------:R-:W-:Y:S05]  /*0290*/  BRA `(.L_x_4) ;  /* 0x0000000000107947 */ /* 0x000fea0003800000 */
.L_x_3:
[----:B------:R-:W-:Y:S01]  /*02a0*/  FMUL.FTZ R17, R14, R13 ;  /* 0x0000000d0e117220 */ /* 0x000fe20000410000 */
[----:B------:R-:W-:-:S03]  /*02b0*/  FMUL.FTZ R12, R13, 0.5 ;  /* 0x3f0000000d0c7820 */ /* 0x000fc60000410000 */
[----:B------:R-:W-:-:S04]  /*02c0*/  FFMA R0, -R17, R17, R14 ;  /* 0x0000001111007223 */ /* 0x000fc8000000010e */
[----:B------:R-:W-:-:S07]  /*02d0*/  FFMA R17, R0, R12, R17 ;  /* 0x0000000c00117223 */ /* 0x000fce0000000011 */
.L_x_4:
[----:B------:R-:W-:Y:S05]  /*02e0*/  BSYNC.RECONVERGENT B0 ;  /* 0x0000000000007941 */ /* 0x000fea0003800200 */
.L_x_2:
[----:B------:R-:W2:Y:S04]  /*02f0*/  LDG.E R0, desc[UR6][R4.64] ;  /* 0x0000000604007981 */ /* 0x000ea8000c1e1900 */
[----:B------:R-:W3:Y:S01]  /*0300*/  LDG.E R13, desc[UR6][R6.64+-0x1c] ;  /* 0xffffe406060d7981 */ /* 0x000ee2000c1e1900 */
[-C--:B------:R-:W-:Y:S01]  /*0310*/  FMUL R12, R17, R17.reuse ;  /* 0x00000011110c7220 */ /* 0x080fe20000400000 */
[----:B------:R-:W-:Y:S03]  /*0320*/  BSSY.RECONVERGENT B3, `(.L_x_5) ;  /* 0x0000011000037945 */ /* 0x000fe60003800200 */
[----:B------:R-:W-:-:S04]  /*0330*/  FMUL R17, R12, R17 ;  /* 0x000000110c117220 */ /* 0x000fc80000400000 */
[----:B------:R-:W0:Y:S01]  /*0340*/  MUFU.RCP R12, R17 ;  /* 0x00000011000c7308 */ /* 0x000e220000001000 */
[----:B--2---:R-:W-:-:S04]  /*0350*/  FMUL R0, R0, 200 ;  /* 0x4348000000007820 */ /* 0x004fc80000400000 */
[----:B---3--:R-:W-:Y:S01]  /*0360*/  FMUL R18, R0, R13 ;  /* 0x0000000d00127220 */ /* 0x008fe20000400000 */
[----:B0-----:R-:W-:-:S03]  /*0370*/  FFMA R13, -R17, R12, 1 ;  /* 0x3f800000110d7423 */ /* 0x001fc6000000010c */
[----:B------:R-:W-:Y:S01]  /*0380*/  FMUL R0, R3, R18 ;  /* 0x0000001203007220 */ /* 0x000fe20000400000 */
[----:B------:R-:W-:-:S03]  /*0390*/  FFMA R13, R12, R13, R12 ;  /* 0x0000000d0c0d7223 */ /* 0x000fc6000000000c */
[----:B------:R-:W0:Y:S01]  /*03a0*/  FCHK P0, R0, R17 ;  /* 0x0000001100007302 */ /* 0x000e220000000000 */
[----:B------:R-:W-:-:S04]  /*03b0*/  FFMA R12, R0, R13, RZ ;  /* 0x0000000d000c7223 */ /* 0x000fc800000000ff */
[----:B------:R-:W-:-:S04]  /*03c0*/  FFMA R3, -R17, R12, R0 ;  /* 0x0000000c11037223 */ /* 0x000fc80000000100 */
[----:B------:R-:W-:Y:S01]  /*03d0*/  FFMA R12, R13, R3, R12 ;  /* 0x000000030d0c7223 */ /* 0x000fe2000000000c */
[----:B0-----:R-:W-:Y:S06]  /*03e0*/  @!P0 BRA `(.L_x_6) ;  /* 0x0000000000108947 */ /* 0x001fec0003800000 */
[----:B------:R-:W-:Y:S02]  /*03f0*/  MOV R3, R17 ;  /* 0x0000001100037202 */ /* 0x000fe40000000f00 */
[----:B------:R-:W-:-:S07]  /*0400*/  MOV R12, 0x420 ;  /* 0x00000420000c7802 */ /* 0x000fce0000000f00 */
[----:B------:R-:W-:Y:S05]  /*0410*/  CALL.REL.NOINC `($__internal_1_$__cuda_sm3x_div_rn_noftz_f32_slowpath) ;  /* 0x0000000c00c47944 */ /* 0x000fea0003c00000 */
[----:B------:R-:W-:-:S07]  /*0420*/  MOV R12, R3 ;  /* 0x00000003000c7202 */ /* 0x000fce0000000f00 */
.L_x_6:
[----:B------:R-:W-:Y:S05]  /*0430*/  BSYNC.RECONVERGENT B3 ;  /* 0x0000000000037941 */ /* 0x000fea0003800200 */
.L_x_5:
[----:B------:R-:W0:Y:S01]  /*0440*/  MUFU.RCP R0, R17 ;  /* 0x0000001100007308 */ /* 0x000e220000001000 */
[----:B------:R-:W-:Y:S01]  /*0450*/  FMUL R16, R19, R18 ;  /* 0x0000001213107220 */ /* 0x000fe20000400000 */
[----:B------:R-:W-:Y:S01]  /*0460*/  BSSY.RECONVERGENT B3, `(.L_x_7) ;  /* 0x000000d000037945 */ /* 0x000fe20003800200 */
[----:B------:R-:W-:-:S05]  /*0470*/  FADD R9, R9, R12 ;  /* 0x0000000c09097221 */ /* 0x000fca0000000000 */
[----:B------:R-:W1:Y:S01]  /*0480*/  FCHK P0, R16, R17 ;  /* 0x0000001110007302 */ /* 0x000e620000000000 */
[----:B0-----:R-:W-:-:S04]  /*0490*/  FFMA R3, -R17, R0, 1 ;  /* 0x3f80000011037423 */ /* 0x001fc80000000100 */
[----:B------:R-:W-:-:S04]  /*04a0*/  FFMA R0, R0, R3, R0 ;  /* 0x0000000300007223 */ /* 0x000fc80000000000 */
[----:B------:R-:W-:-:S04]  /*04b0*/  FFMA R3, R0, R16, RZ ;  /* 0x0000001000037223 */ /* 0x000fc800000000ff */
[----:B------:R-:W-:-:S04]  /*04c0*/  FFMA R14, -R17, R3, R16 ;  /* 0x00000003110e7223 */ /* 0x000fc80000000110 */
[----:B------:R-:W-:Y:S01]  /*04d0*/  FFMA R3, R0, R14, R3 ;  /* 0x0000000e00037223 */ /* 0x000fe20000000003 */
[----:B-1----:R-:W-:Y:S06]  /*04e0*/  @!P0 BRA `(.L_x_8) ;  /* 0x0000000000108947 */ /* 0x002fec0003800000 */
[----:B------:R-:W-:Y:S02]  /*04f0*/  MOV R0, R16 ;  /* 0x0000001000007202 */ /* 0x000fe40000000f00 */
[----:B------:R-:W-:Y:S02]  /*0500*/  MOV R3, R17 ;  /* 0x0000001100037202 */ /* 0x000fe40000000f00 */
[----:B------:R-:W-:-:S07]  /*0510*/  MOV R12, 0x530 ;  /* 0x00000530000c7802 */ /* 0x000fce0000000f00 */
[----:B------:R-:W-:Y:S05]  /*0520*/  CALL.REL.NOINC `($__internal_1_$__cuda_sm3x_div_rn_noftz_f32_slowpath) ;  /* 0x0000000c00807944 */ /* 0x000fea0003c00000 */
.L_x_8:
[----:B------:R-:W-:Y:S05]  /*0530*/  BSYNC.RECONVERGENT B3 ;  /* 0x0000000000037941 */ /* 0x000fea0003800200 */
.L_x_7:
        /* <DEDUP_REMOVED lines=15> */
[----:B------:R-:W-:-:S07]  /*0630*/  MOV R11, R3 ;  /* 0x00000003000b7202 */ /* 0x000fce0000000f00 */
.L_x_10:
[----:B------:R-:W-:Y:S05]  /*0640*/  BSYNC.RECONVERGENT B3 ;  /* 0x0000000000037941 */ /* 0x000fea0003800200 */
.L_x_9:
[----:B------:R-:W-:-:S07]  /*0650*/  FADD R2, R2, R11 ;  /* 0x0000000b02027221 */ /* 0x000fce0000000000 */
.L_x_1:
[----:B0-----:R-:W-:Y:S05]  /*0660*/  BSYNC.RECONVERGENT B2 ;  /* 0x0000000000027941 */ /* 0x001fea0003800200 */
.L_x_0:
[----:B------:R-:W-:-:S04]  /*0670*/  UIADD3 UR5, UPT, UPT, UR4, 0x1, URZ ;  /* 0x0000000104057890 */ /* 0x000fc8000fffe0ff */
[----:B------:R-:W-:-:S09]  /*0680*/  UISETP.NE.AND UP0, UPT, UR5, 0x270f, UPT ;  /* 0x0000270f0500788c */ /* 0x000fd2000bf05270 */
[----:B------:R-:W-:Y:S05]  /*0690*/  BRA.U !UP0, `(.L_x_11) ;  /* 0x0000000508687547 */ /* 0x000fea000b800000 */
[----:B------:R-:W-:Y:S01]  /*06a0*/  ISETP.NE.AND P0, PT, R10, UR5, PT ;  /* 0x000000050a007c0c */ /* 0x000fe2000bf05270 */
[----:B------:R-:W-:-:S12]  /*06b0*/  BSSY.RECONVERGENT B2, `(.L_x_12) ;  /* 0x0000053000027945 */ /* 0x000fd80003800200 */
[----:B------:R-:W-:Y:S05]  /*06c0*/  @!P0 BRA `(.L_x_13) ;  /* 0x0000000400448947 */ /* 0x000fea0003800000 */
[----:B------:R-:W2:Y:S04]  /*06d0*/  LDG.E R19, desc[UR6][R6.64+0x8] ;  /* 0x0000080606137981 */ /* 0x000ea8000c1e1900 */
        /* <DEDUP_REMOVED lines=12> */
[----:B------:R-:W-:Y:S01]  /*07a0*/  VIADD R0, R14, 0xf3000000 ;  /* 0xf30000000e007836 */ /* 0x000fe20000000000 */
[----:B------:R0:W1:Y:S04]  /*07b0*/  MUFU.RSQ R13, R14 ;  /* 0x0000000e000d7308 */ /* 0x0000680000001400 */
[----:B------:R-:W-:-:S13]  /*07c0*/  ISETP.GT.U32.AND P0, PT, R0, 0x727fffff, PT ;  /* 0x727fffff0000780c */ /* 0x000fda0003f04070 */
[----:B01----:R-:W-:Y:S05]  /*07d0*/  @!P0 BRA `(.L_x_15) ;  /* 0x0000000000108947 */ /* 0x003fea0003800000 */
[----:B------:R-:W-:Y:S02]  /*07e0*/  MOV R0, R14 ;  /* 0x0000000e00007202 */ /* 0x000fe40000000f00 */
[----:B------:R-:W-:-:S07]  /*07f0*/  MOV R20, 0x810 ;  /* 0x0000081000147802 */ /* 0x000fce0000000f00 */
[----:B------:R-:W-:Y:S05]  /*0800*/  CALL.REL.NOINC `($__internal_0_$__cuda_sm20_sqrt_rn_f32_slowpath) ;  /* 0x00000008006c7944 */ /* 0x000fea0003c00000 */
[----:B------:R-:W-:Y:S05]  /*0810*/  BRA `(.L_x_16) ;  /* 0x0000000000107947 */ /* 0x000fea0003800000 */
.L_x_15:
[----:B------:R-:W-:Y:S01]  /*0820*/  FMUL.FTZ R17, R14, R13 ;  /* 0x0000000d0e117220 */ /* 0x000fe20000410000 */
[----:B------:R-:W-:-:S03]  /*0830*/  FMUL.FTZ R12, R13, 0.5 ;  /* 0x3f0000000d0c7820 */ /* 0x000fc60000410000 */
[----:B------:R-:W-:-:S04]  /*0840*/  FFMA R0, -R17, R17, R14 ;  /* 0x0000001111007223 */ /* 0x000fc8000000010e */
[----:B------:R-:W-:-:S07]  /*0850*/  FFMA R17, R0, R12, R17 ;  /* 0x0000000c00117223 */ /* 0x000fce0000000011 */
.L_x_16:
[----:B------:R-:W-:Y:S05]  /*0860*/  BSYNC.RECONVERGENT B0 ;  /* 0x0000000000007941 */ /* 0x000fea0003800200 */
.L_x_14:
        /* <DEDUP_REMOVED lines=20> */
.L_x_18:
[----:B------:R-:W-:Y:S05]  /*09b0*/  BSYNC.RECONVERGENT B3 ;  /* 0x0000000000037941 */ /* 0x000fea0003800200 */
.L_x_17:
        /* <DEDUP_REMOVED lines=15> */
.L_x_20:
[----:B------:R-:W-:Y:S05]  /*0ab0*/  BSYNC.RECONVERGENT B3 ;  /* 0x0000000000037941 */ /* 0x000fea0003800200 */
.L_x_19:
        /* <DEDUP_REMOVED lines=16> */
.L_x_22:
[----:B------:R-:W-:Y:S05]  /*0bc0*/  BSYNC.RECONVERGENT B3 ;  /* 0x0000000000037941 */ /* 0x000fea0003800200 */
.L_x_21:
[----:B------:R-:W-:-:S07]  /*0bd0*/  FADD R2, R2, R11 ;  /* 0x0000000b02027221 */ /* 0x000fce0000000000 */
.L_x_13:
[----:B------:R-:W-:Y:S05]  /*0be0*/  BSYNC.RECONVERGENT B2 ;  /* 0x0000000000027941 */ /* 0x000fea0003800200 */
.L_x_12:
[----:B------:R-:W-:Y:S01]  /*0bf0*/  IADD3 R6, P0, PT, R6, 0x38, RZ ;  /* 0x0000003806067810 */ /* 0x000fe20007f1e0ff */
[----:B------:R-:W-:Y:S01]  /*0c00*/  UIADD3 UR4, UPT, UPT, UR4, 0x2, URZ ;  /* 0x0000000204047890 */ /* 0x000fe2000fffe0ff */
[----:B------:R-:W-:-:S03]  /*0c10*/  IADD3 R15, PT, PT, R15, 0x2, RZ ;  /* 0x000000020f0f7810 */ /* 0x000fc60007ffe0ff */
[----:B------:R-:W-:Y:S01]  /*0c20*/  IMAD.X R7, RZ, RZ, R7, P0 ;  /* 0x000000ffff077224 */ /* 0x000fe200000e0607 */
[----:B------:R-:W-:Y:S07]  /*0c30*/  BRA `(.L_x_23) ;  /* 0xfffffff400387947 */ /* 0x000fee000383ffff */
.L_x_11:
[----:B------:R-:W2:Y:S01]  /*0c40*/  LDG.E R7, desc[UR6][R4.64] ;  /* 0x0000000604077981 */ /* 0x000ea2000c1e1900 */
[----:B------:R-:W0:Y:S01]  /*0c50*/  LDCU UR4, c[0x3][URZ] ;  /* 0x00c00000ff0477ac */ /* 0x000e220008000800 */
[----:B------:R-:W-:Y:S01]  /*0c60*/  BSSY.RECONVERGENT B2, `(.L_x_24) ;  /* 0x000000d000027945 */ /* 0x000fe20003800200 */
[----:B0-----:R-:W-:Y:S01]  /*0c70*/  FMUL R0, R9, UR4 ;  /* 0x0000000409007c20 */ /* 0x001fe20008400000 */
[----:B--2---:R-:W0:Y:S08]  /*0c80*/  MUFU.RCP R6, R7 ;  /* 0x0000000700067308 */ /* 0x004e300000001000 */
        /* <DEDUP_REMOVED lines=8> */
[----:B------:R-:W-:-:S07]  /*0d10*/  MOV R12, 0xd30 ;  /* 0x00000d30000c7802 */ /* 0x000fce0000000f00 */
[----:B------:R-:W-:Y:S05]  /*0d20*/  CALL.REL.NOINC `($__internal_1_$__cuda_sm3x_div_rn_noftz_f32_slowpath) ;  /* 0x0000000400807944 */ /* 0x000fea0003c00000 */
.L_x_25:
[----:B------:R-:W-:Y:S05]  /*0d30*/  BSYNC.RECONVERGENT B2 ;  /* 0x0000000000027941 */ /* 0x000fea0003800200 */
.L_x_24:
[----:B------:R-:W2:Y:S01]  /*0d40*/  LDG.E R12, desc[UR6][R4.64+0x10] ;  /* 0x00001006040c7981 */ /* 0x000ea2000c1e1900 */
[----:B------:R-:W-:Y:S01]  /*0d50*/  F2F.F64.F32 R10, R3 ;  /* 0x00000003000a7310 */ /* 0x000fe20000201800 */
[----:B------:R-:W-:Y:S01]  /*0d60*/  UMOV UR4, 0xd2f1a9fc ;  /* 0xd2f1a9fc00047882 */ /* 0x000fe20000000000 */
[----:B------:R-:W-:Y:S01]  /*0d70*/  UMOV UR5, 0x3f50624d ;  /* 0x3f50624d00057882 */ /* 0x000fe20000000000 */
[----:B------:R-:W-:Y:S05]  /*0d80*/  BSSY.RECONVERGENT B2, `(.L_x_26) ;  /* 0x0000015000027945 */ /* 0x000fea0003800200 */
[----:B------:R-:W0:Y:S08]  /*0d90*/  MUFU.RCP R0, R7 ;  /* 0x0000000700007308 */ /* 0x000e300000001000 */
[----:B--2---:R-:W1:Y:S02]  /*0da0*/  F2F.F64.F32 R12, R12 ;  /* 0x0000000c000c7310 */ /* 0x004e640000201800 */
[C---:B-1----:R-:W-:Y:S01]  /*0db0*/  DFMA R10, R12.reuse, -UR4, R10 ;  /* 0x800000040c0a7c2b */ /* 0x042fe2000800000a */
[----:B------:R-:W1:Y:S07]  /*0dc0*/  LDCU UR4, c[0x3][URZ] ;  /* 0x00c00000ff0477ac */ /* 0x000e6e0008000800 */
[----:B------:R-:W-:Y:S01]  /*0dd0*/  DADD R10, R12, R10 ;  /* 0x000000000c0a7229 */ /* 0x000fe2000000000a */
[----:B0-----:R-:W-:-:S05]  /*0de0*/  FFMA R13, -R7, R0, 1 ;  /* 0x3f800000070d7423 */ /* 0x001fca0000000100 */
[----:B------:R-:W0:Y:S01]  /*0df0*/  F2F.F32.F64 R9, R10 ;  /* 0x0000000a00097310 */ /* 0x000e220000301000 */
[----:B------:R-:W-:Y:S01]  /*0e00*/  FFMA R0, R0, R13, R0 ;  /* 0x0000000d00007223 */ /* 0x000fe20000000000 */
[----:B-1----:R-:W-:-:S06]  /*0e10*/  FMUL R8, R8, UR4 ;  /* 0x0000000408087c20 */ /* 0x002fcc0008400000 */
[----:B------:R-:W1:Y:S01]  /*0e20*/  FCHK P0, R8, R7 ;  /* 0x0000000708007302 */ /* 0x000e620000000000 */
[----:B------:R-:W-:-:S04]  /*0e30*/  FFMA R3, R0, R8, RZ ;  /* 0x0000000800037223 */ /* 0x000fc800000000ff */
[----:B------:R-:W-:Y:S01]  /*0e40*/  FFMA R6, -R7, R3, R8 ;  /* 0x0000000307067223 */ /* 0x000fe20000000108 */
[----:B0-----:R0:W-:Y:S03]  /*0e50*/  STG.E desc[UR6][R4.64+0x10], R9 ;  /* 0x0000100904007986 */ /* 0x0011e6000c101906 */
[----:B------:R-:W-:Y:S01]  /*0e60*/  FFMA R0, R0, R6, R3 ;  /* 0x0000000600007223 */ /* 0x000fe20000000003 */
[----:B-1----:R-:W-:Y:S06]  /*0e70*/  @!P0 BRA `(.L_x_27) ;  /* 0x0000000000148947 */ /* 0x002fec0003800000 */
[----:B------:R-:W-:Y:S02]  /*0e80*/  MOV R0, R8 ;  /* 0x0000000800007202 */ /* 0x000fe40000000f00 */
[----:B------:R-:W-:Y:S02]  /*0e90*/  MOV R3, R7 ;  /* 0x0000000700037202 */ /* 0x000fe40000000f00 */
[----:B------:R-:W-:-:S07]  /*0ea0*/  MOV R12, 0xec0 ;  /* 0x00000ec0000c7802 */ /* 0x000fce0000000f00 */
[----:B0-----:R-:W-:Y:S05]  /*0eb0*/  CALL.REL.NOINC `($__internal_1_$__cuda_sm3x_div_rn_noftz_f32_slowpath) ;  /* 0x00000004001c7944 */ /* 0x001fea0003c00000 */
[----:B------:R-:W-:-:S07]  /*0ec0*/  MOV R0, R3 ;  /* 0x0000000300007202 */ /* 0x000fce0000000f00 */
.L_x_27:
[----:B------:R-:W-:Y:S05]  /*0ed0*/  BSYNC.RECONVERGENT B2 ;  /* 0x0000000000027941 */ /* 0x000fea0003800200 */
.L_x_26:
[----:B------:R-:W2:Y:S01]  /*0ee0*/  LDG.E R12, desc[UR6][R4.64+0x14] ;  /* 0x00001406040c7981 */ /* 0x000ea2000c1e1900 */
[----:B------:R1:W-:Y:S01]  /*0ef0*/  F2F.F64.F32 R10, R0 ;  /* 0x00000000000a7310 */ /* 0x0003e20000201800 */
[----:B------:R-:W-:Y:S01]  /*0f00*/  UMOV UR4, 0xd2f1a9fc ;  /* 0xd2f1a9fc00047882 */ /* 0x000fe20000000000 */
[----:B------:R-:W-:Y:S01]  /*0f10*/  UMOV UR5, 0x3f50624d ;  /* 0x3f50624d00057882 */ /* 0x000fe20000000000 */
[----:B------:R-:W-:Y:S05]  /*0f20*/  BSSY.RECONVERGENT B2, `(.L_x_28) ;  /* 0x0000015000027945 */ /* 0x000fea0003800200 */
[----:B------:R-:W3:Y:S02]  /*0f30*/  MUFU.RCP R8, R7 ;  /* 0x0000000700087308 */ /* 0x000ee40000001000 */
[----:B---3--:R-:W-:-:S04]  /*0f40*/  FFMA R3, -R7, R8, 1 ;  /* 0x3f80000007037423 */ /* 0x008fc80000000108 */
[----:B-1----:R-:W-:Y:S02]  /*0f50*/  FFMA R0, R8, R3, R8 ;  /* 0x0000000308007223 */ /* 0x002fe40000000008 */
[----:B--2---:R-:W1:Y:S02]  /*0f60*/  F2F.F64.F32 R12, R12 ;  /* 0x0000000c000c7310 */ /* 0x004e640000201800 */
[C---:B-1----:R-:W-:Y:S01]  /*0f70*/  DFMA R10, R12.reuse, -UR4, R10 ;  /* 0x800000040c0a7c2b */ /* 0x042fe2000800000a */
[----:B------:R-:W1:Y:S07]  /*0f80*/  LDCU UR4, c[0x3][URZ] ;  /* 0x00c00000ff0477ac */ /* 0x000e6e0008000800 */
[----:B------:R-:W-:-:S10]  /*0f90*/  DADD R10, R12, R10 ;  /* 0x000000000c0a7229 */ /* 0x000fd4000000000a */
[----:B------:R-:W2:Y:S01]  /*0fa0*/  F2F.F32.F64 R11, R10 ;  /* 0x0000000a000b7310 */ /* 0x000ea20000301000 */
[----:B-1----:R-:W-:-:S04]  /*0fb0*/  FMUL R6, R2, UR4 ;  /* 0x0000000402067c20 */ /* 0x002fc80008400000 */
[----:B------:R-:W-:-:S03]  /*0fc0*/  FFMA R2, R0, R6, RZ ;  /* 0x0000000600027223 */ /* 0x000fc600000000ff */
[----:B------:R-:W1:Y:S01]  /*0fd0*/  FCHK P0, R6, R7 ;  /* 0x0000000706007302 */ /* 0x000e620000000000 */
[----:B------:R-:W-:-:S04]  /*0fe0*/  FFMA R3, -R7, R2, R6 ;  /* 0x0000000207037223 */ /* 0x000fc80000000106 */
[----:B------:R-:W-:Y:S01]  /*0ff0*/  FFMA R0, R0, R3, R2 ;  /* 0x0000000300007223 */ /* 0x000fe20000000002 */
[----:B--2---:R2:W-:Y:S01]  /*1000*/  STG.E desc[UR6][R4.64+0x14], R11 ;  /* 0x0000140b04007986 */ /* 0x0045e2000c101906 */
[----:B-1----:R-:W-:Y:S05]  /*1010*/  @!P0 BRA `(.L_x_29) ;  /* 0x0000000000148947 */ /* 0x002fea0003800000 */
[----:B------:R-:W-:Y:S02]  /*1020*/  MOV R0, R6 ;  /* 0x0000000600007202 */ /* 0x000fe40000000f00 */
[----:B------:R-:W-:Y:S02]  /*1030*/  MOV R3, R7 ;  /* 0x0000000700037202 */ /* 0x000fe40000000f00 */
[----:B------:R-:W-:-:S07]  /*1040*/  MOV R12, 0x1060 ;  /* 0x00001060000c7802 */ /* 0x000fce0000000f00 */
[----:B0-2---:R-:W-:Y:S05]  /*1050*/  CALL.REL.NOINC `($__internal_1_$__cuda_sm3x_div_rn_noftz_f32_slowpath) ;  /* 0x0000000000b47944 */ /* 0x005fea0003c00000 */
[----:B------:R-:W-:-:S07]  /*1060*/  MOV R0, R3 ;  /* 0x0000000300007202 */ /* 0x000fce0000000f00 */
.L_x_29:
[----:B------:R-:W-:Y:S05]  /*1070*/  BSYNC.RECONVERGENT B2 ;  /* 0x0000000000027941 */ /* 0x000fea0003800200 */
.L_x_28:
[----:B------:R-:W3:Y:S04]  /*1080*/  LDG.E R6, desc[UR6][R4.64+0x18] ;  /* 0x0000180604067981 */ /* 0x000ee8000c1e1900 */
[----:B------:R-:W0:Y:S04]  /*1090*/  LDG.E R8, desc[UR6][R4.64+0x4] ;  /* 0x0000040604087981 */ /* 0x000e28000c1e1900 */
[----:B------:R-:W2:Y:S04]  /*10a0*/  LDG.E R10, desc[UR6][R4.64+0x8] ;  /* 0x00000806040a7981 */ /* 0x000ea8000c1e1900 */
[----:B------:R-:W4:Y:S01]  /*10b0*/  LDG.E R12, desc[UR6][R4.64+0xc] ;  /* 0x00000c06040c7981 */ /* 0x000f22000c1e1900 */
[----:B------:R-:W-:Y:S01]  /*10c0*/  F2F.F64.F32 R2, R0 ;  /* 0x0000000000027310 */ /* 0x000fe20000201800 */
[----:B------:R-:W-:Y:S01]  /*10d0*/  UMOV UR4, 0xd2f1a9fc ;  /* 0xd2f1a9fc00047882 */ /* 0x000fe20000000000 */
[----:B------:R-:W-:-:S06]  /*10e0*/  UMOV UR5, 0x3f50624d ;  /* 0x3f50624d00057882 */ /* 0x000fcc0000000000 */
[----:B---3--:R-:W1:Y:S02]  /*10f0*/  F2F.F64.F32 R6, R6 ;  /* 0x0000000600067310 */ /* 0x008e640000201800 */
[C---:B-1----:R-:W-:Y:S01]  /*1100*/  DFMA R2, R6.reuse, -UR4, R2 ;  /* 0x8000000406027c2b */ /* 0x042fe20008000002 */
[----:B------:R-:W0:Y:S07]  /*1110*/  LDCU UR4, c[0x3][URZ] ;  /* 0x00c00000ff0477ac */ /* 0x000e2e0008000800 */
[----:B------:R-:W-:-:S10]  /*1120*/  DADD R2, R6, R2 ;  /* 0x0000000006027229 */ /* 0x000fd40000000002 */
[----:B------:R-:W4:Y:S01]  /*1130*/  F2F.F32.F64 R3, R2 ;  /* 0x0000000200037310 */ /* 0x000f220000301000 */
[----:B0-----:R-:W-:Y:S01]  /*1140*/  FFMA R9, R9, UR4, R8 ;  /* 0x0000000409097c23 */ /* 0x001fe20008000008 */
[----:B--2---:R-:W-:-:S04]  /*1150*/  FFMA R11, R11, UR4, R10 ;  /* 0x000000040b0b7c23 */ /* 0x004fc8000800000a */
[----:B------:R-:W-:Y:S04]  /*1160*/  STG.E desc[UR6][R4.64+0x4], R9 ;  /* 0x0000040904007986 */ /* 0x000fe8000c101906 */
[----:B------:R-:W-:Y:S01]  /*1170*/  STG.E desc[UR6][R4.64+0x8], R11 ;  /* 0x0000080b04007986 */ /* 0x000fe2000c101906 */
[----:B----4-:R-:W-:-:S03]  /*1180*/  FFMA R7, R3, UR4, R12 ;  /* 0x0000000403077c23 */ /* 0x010fc6000800000c */
[----:B------:R-:W-:Y:S04]  /*1190*/  STG.E desc[UR6][R4.64+0x18], R3 ;  /* 0x0000180304007986 */ /* 0x000fe8000c101906 */
[----:B------:R-:W-:Y:S01]  /*11a0*/  STG.E desc[UR6][R4.64+0xc], R7 ;  /* 0x00000c0704007986 */ /* 0x000fe2000c101906 */
[----:B------:R-:W-:Y:S05]  /*11b0*/  EXIT ;  /* 0x000000000000794d */ /* 0x000fea0003800000 */
        .weak           $__internal_0_$__cuda_sm20_sqrt_rn_f32_slowpath
        .type           $__internal_0_$__cuda_sm20_sqrt_rn_f32_slowpath,@function
        .size           $__internal_0_$__cuda_sm20_sqrt_rn_f32_slowpath,($__internal_1_$__cuda_sm3x_div_rn_noftz_f32_slowpath - $__internal_0_$__cuda_sm20_sqrt_rn_f32_slowpath)
$__internal_0_$__cuda_sm20_sqrt_rn_f32_slowpath:
[----:B------:R-:W-:-:S13]  /*11c0*/  LOP3.LUT P0, RZ, R0, 0x7fffffff, RZ, 0xc0, !PT ;  /* 0x7fffffff00ff7812 */ /* 0x000fda000780c0ff */
[----:B------:R-:W-:Y:S01]  /*11d0*/  @!P0 MOV R12, R0 ;  /* 0x00000000000c8202 */ /* 0x000fe20000000f00 */
[----:B------:R-:W-:Y:S06]  /*11e0*/  @!P0 BRA `(.L_x_30) ;  /* 0x0000000000408947 */ /* 0x000fec0003800000 */
[----:B------:R-:W-:-:S13]  /*11f0*/  FSETP.GEU.FTZ.AND P0, PT, R0, RZ, PT ;  /* 0x000000ff0000720b */ /* 0x000fda0003f1e000 */
[----:B------:R-:W-:Y:S01]  /*1200*/  @!P0 MOV R12, 0x7fffffff ;  /* 0x7fffffff000c8802 */ /* 0x000fe20000000f00 */
[----:B------:R-:W-:Y:S06]  /*1210*/  @!P0 BRA `(.L_x_30) ;  /* 0x0000000000348947 */ /* 0x000fec0003800000 */
[----:B------:R-:W-:-:S13]  /*1220*/  FSETP.GTU.FTZ.AND P0, PT, |R0|, +INF , PT ;  /* 0x7f8000000000780b */ /* 0x000fda0003f1c200 */
[----:B------:R-:W-:Y:S01]  /*1230*/  @P0 FADD.FTZ R12, R0, 1 ;  /* 0x3f800000000c0421 */ /* 0x000fe20000010000 */
[----:B------:R-:W-:Y:S06]  /*1240*/  @P0 BRA `(.L_x_30) ;  /* 0x0000000000280947 */ /* 0x000fec0003800000 */
[----:B------:R-:W-:-:S13]  /*1250*/  FSETP.NEU.FTZ.AND P0, PT, |R0|, +INF , PT ;  /* 0x7f8000000000780b */ /* 0x000fda0003f1d200 */
[----:B------:R-:W-:-:S04]  /*1260*/  @P0 FFMA R13, R0, 1.84467440737095516160e+19, RZ ;  /* 0x5f800000000d0823 */ /* 0x000fc800000000ff */
[----:B------:R-:W0:Y:S02]  /*1270*/  @P0 MUFU.RSQ R12, R13 ;  /* 0x0000000d000c0308 */ /* 0x000e240000001400 */
[----:B0-----:R-:W-:Y:S01]  /*1280*/  @P0 FMUL.FTZ R14, R13, R12 ;  /* 0x0000000c0d0e0220 */ /* 0x001fe20000410000 */
[----:B------:R-:W-:Y:S01]  /*1290*/  @P0 FMUL.FTZ R18, R12, 0.5 ;  /* 0x3f0000000c120820 */ /* 0x000fe20000410000 */
[----:B------:R-:W-:Y:S02]  /*12a0*/  @!P0 MOV R12, R0 ;  /* 0x00000000000c8202 */ /* 0x000fe40000000f00 */
[----:B------:R-:W-:-:S04]  /*12b0*/  @P0 FADD.FTZ R16, -R14, -RZ ;  /* 0x800000ff0e100221 */ /* 0x000fc80000010100 */
[----:B------:R-:W-:-:S04]  /*12c0*/  @P0 FFMA R17, R14, R16, R13 ;  /* 0x000000100e110223 */ /* 0x000fc8000000000d */
[----:B------:R-:W-:-:S04]  /*12d0*/  @P0 FFMA R17, R17, R18, R14 ;  /* 0x0000001211110223 */ /* 0x000fc8000000000e */
[----:B------:R-:W-:-:S07]  /*12e0*/  @P0 FMUL.FTZ R12, R17, 2.3283064365386962891e-10 ;  /* 0x2f800000110c0820 */ /* 0x000fce0000410000 */
.L_x_30:
[----:B------:R-:W-:Y:S02]  /*12f0*/  HFMA2 R13, -RZ, RZ, 0, 0 ;  /* 0x00000000ff0d7431 */ /* 0x000fe400000001ff */
[----:B------:R-:W-:Y:S01]  /*1300*/  IMAD.MOV.U32 R17, RZ, RZ, R12 ;  /* 0x000000ffff117224 */ /* 0x000fe200078e000c */
[----:B------:R-:W-:-:S04]  /*1310*/  MOV R12, R20 ;  /* 0x00000014000c7202 */ /* 0x000fc80000000f00 */
[----:B------:R-:W-:Y:S05]  /*1320*/  RET.REL.NODEC R12 `(_Z10force_calcPf) ;  /* 0xffffffec0c347950 */ /* 0x000fea0003c3ffff */
        .weak           $__internal_1_$__cuda_sm3x_div_rn_noftz_f32_slowpath
        .type           $__internal_1_$__cuda_sm3x_div_rn_noftz_f32_slowpath,@function
        .size           $__internal_1_$__cuda_sm3x_div_rn_noftz_f32_slowpath,(.L_x_44 - $__internal_1_$__cuda_sm3x_div_rn_noftz_f32_slowpath)
$__internal_1_$__cuda_sm3x_div_rn_noftz_f32_slowpath:
[----:B------:R-:W-:Y:S01]  /*1330*/  SHF.R.U32.HI R13, RZ, 0x17, R3 ;  /* 0x00000017ff0d7819 */ /* 0x000fe20000011603 */
[----:B------:R-:W-:Y:S01]  /*1340*/  BSSY.RECONVERGENT B0, `(.L_x_31) ;  /* 0x0000064000007945 */ /* 0x000fe20003800200 */
[----:B------:R-:W-:Y:S02]  /*1350*/  SHF.R.U32.HI R22, RZ, 0x17, R0 ;  /* 0x00000017ff167819 */ /* 0x000fe40000011600 */
[----:B------:R-:W-:Y:S02]  /*1360*/  LOP3.LUT R13, R13, 0xff, RZ, 0xc0, !PT ;  /* 0x000000ff0d0d7812 */ /* 0x000fe400078ec0ff */
[----:B------:R-:W-:Y:S02]  /*1370*/  LOP3.LUT R22, R22, 0xff, RZ, 0xc0, !PT ;  /* 0x000000ff16167812 */ /* 0x000fe400078ec0ff */
[----:B------:R-:W-:Y:S02]  /*1380*/  IADD3 R16, PT, PT, R13, -0x1, RZ ;  /* 0xffffffff0d107810 */ /* 0x000fe40007ffe0ff */
[----:B------:R-:W-:-:S02]  /*1390*/  IADD3 R14, PT, PT, R22, -0x1, RZ ;  /* 0xffffffff160e7810 */ /* 0x000fc40007ffe0ff */
[----:B------:R-:W-:-:S04]  /*13a0*/  ISETP.GT.U32.AND P0, PT, R16, 0xfd, PT ;  /* 0x000000fd1000780c */ /* 0x000fc80003f04070 */
[----:B------:R-:W-:-:S13]  /*13b0*/  ISETP.GT.U32.OR P0, PT, R14, 0xfd, P0 ;  /* 0x000000fd0e00780c */ /* 0x000fda0000704470 */
[----:B------:R-:W-:Y:S01]  /*13c0*/  @!P0 MOV R14, RZ ;  /* 0x000000ff000e8202 */ /* 0x000fe20000000f00 */
[----:B------:R-:W-:Y:S06]  /*13d0*/  @!P0 BRA `(.L_x_32) ;  /* 0x0000000000648947 */ /* 0x000fec0003800000 */
[----:B------:R-:W-:Y:S02]  /*13e0*/  FSETP.GTU.FTZ.AND P0, PT, |R0|, +INF , PT ;  /* 0x7f8000000000780b */ /* 0x000fe40003f1c200 */
[----:B------:R-:W-:-:S04]  /*13f0*/  FSETP.GTU.FTZ.AND P1, PT, |R3|, +INF , PT ;  /* 0x7f8000000300780b */ /* 0x000fc80003f3c200 */
[----:B------:R-:W-:-:S13]  /*1400*/  PLOP3.LUT P0, PT, P0, P1, PT, 0xf8, 0x8f ;  /* 0x00000000008f781c */ /* 0x000fda0000703f70 */
[----:B------:R-:W-:Y:S05]  /*1410*/  @P0 BRA `(.L_x_33) ;  /* 0x0000000400540947 */ /* 0x000fea0003800000 */
[----:B------:R-:W-:-:S13]  /*1420*/  LOP3.LUT P0, RZ, R3, 0x7fffffff, R0, 0xc8, !PT ;  /* 0x7fffffff03ff7812 */ /* 0x000fda000780c800 */
[----:B------:R-:W-:Y:S05]  /*1430*/  @!P0 BRA `(.L_x_34) ;  /* 0x0000000400448947 */ /* 0x000fea0003800000 */
[C---:B------:R-:W-:Y:S02]  /*1440*/  FSETP.NEU.FTZ.AND P2, PT, |R0|.reuse, +INF , PT ;  /* 0x7f8000000000780b */ /* 0x040fe40003f5d200 */
[----:B------:R-:W-:Y:S02]  /*1450*/  FSETP.NEU.FTZ.AND P1, PT, |R3|, +INF , PT ;  /* 0x7f8000000300780b */ /* 0x000fe40003f3d200 */
[----:B------:R-:W-:-:S11]  /*1460*/  FSETP.NEU.FTZ.AND P0, PT, |R0|, +INF , PT ;  /* 0x7f8000000000780b */ /* 0x000fd60003f1d200 */
[----:B------:R-:W-:Y:S05]  /*1470*/  @!P1 BRA !P2, `(.L_x_34) ;  /* 0x0000000400349947 */ /* 0x000fea0005000000 */
[----:B------:R-:W-:-:S04]  /*1480*/  LOP3.LUT P2, RZ, R0, 0x7fffffff, RZ, 0xc0, !PT ;  /* 0x7fffffff00ff7812 */ /* 0x000fc8000784c0ff */
[----:B------:R-:W-:-:S13]  /*1490*/  PLOP3.LUT P1, PT, P1, P2, PT, 0x2f, 0xf2 ;  /* 0x0000000000f2781c */ /* 0x000fda0000f24577 */
[----:B------:R-:W-:Y:S05]  /*14a0*/  @P1 BRA `(.L_x_35) ;  /* 0x0000000400201947 */ /* 0x000fea0003800000 */
[----:B------:R-:W-:-:S04]  /*14b0*/  LOP3.LUT P1, RZ, R3, 0x7fffffff, RZ, 0xc0, !PT ;  /* 0x7fffffff03ff7812 */ /* 0x000fc8000782c0ff */
[----:B------:R-:W-:-:S13]  /*14c0*/  PLOP3.LUT P0, PT, P0, P1, PT, 0x2f, 0xf2 ;  /* 0x0000000000f2781c */ /* 0x000fda0000702577 */
[----:B------:R-:W-:Y:S05]  /*14d0*/  @P0 BRA `(.L_x_36) ;  /* 0x0000000400080947 */ /* 0x000fea0003800000 */
[----:B------:R-:W-:-:S04]  /*14e0*/  IADD3 R14, PT, PT, R22, -0x1, RZ ;  /* 0xffffffff160e7810 */ /* 0x000fc80007ffe0ff */
[----:B------:R-:W-:Y:S02]  /*14f0*/  ISETP.GE.AND P0, PT, R14, RZ, PT ;  /* 0x000000ff0e00720c */ /* 0x000fe40003f06270 */
[----:B------:R-:W-:-:S04]  /*1500*/  IADD3 R14, PT, PT, R13, -0x1, RZ ;  /* 0xffffffff0d0e7810 */ /* 0x000fc80007ffe0ff */
[----:B------:R-:W-:-:S07]  /*1510*/  ISETP.GE.AND P1, PT, R14, RZ, PT ;  /* 0x000000ff0e00720c */ /* 0x000fce0003f26270 */
[----:B------:R-:W-:Y:S01]  /*1520*/  @P0 MOV R14, RZ ;  /* 0x000000ff000e0202 */ /* 0x000fe20000000f00 */
[----:B------:R-:W-:Y:S01]  /*1530*/  @!P0 FFMA R0, R0, 1.84467440737095516160e+19, RZ ;  /* 0x5f80000000008823 */ /* 0x000fe200000000ff */
[----:B------:R-:W-:-:S04]  /*1540*/  @!P0 MOV R14, 0xffffffc0 ;  /* 0xffffffc0000e8802 */ /* 0x000fc80000000f00 */
[----:B------:R-:W-:Y:S01]  /*1550*/  @!P1 FFMA R3, R3, 1.84467440737095516160e+19, RZ ;  /* 0x5f80000003039823 */ /* 0x000fe200000000ff */
[----:B------:R-:W-:-:S07]  /*1560*/  @!P1 IADD3 R14, PT, PT, R14, 0x40, RZ ;  /* 0x000000400e0e9810 */ /* 0x000fce0007ffe0ff */
.L_x_32:
[----:B------:R-:W-:Y:S01]  /*1570*/  LEA R16, R13, 0xc0800000, 0x17 ;  /* 0xc08000000d107811 */ /* 0x000fe200078eb8ff */
[----:B------:R-:W-:Y:S01]  /*1580*/  BSSY.RECONVERGENT B1, `(.L_x_37) ;  /* 0x0000036000017945 */ /* 0x000fe20003800200 */
[----:B------:R-:W-:-:S03]  /*1590*/  IADD3 R22, PT, PT, R22, -0x7f, RZ ;  /* 0xffffff8116167810 */ /* 0x000fc60007ffe0ff */
[----:B------:R-:W-:Y:S02]  /*15a0*/  IMAD.IADD R23, R3, 0x1, -R16 ;  /* 0x0000000103177824 */ /* 0x000fe400078e0a10 */
[----:B------:R-:W-:Y:S02]  /*15b0*/  IMAD R0, R22, -0x800000, R0 ;  /* 0xff80000016007824 */ /* 0x000fe400078e0200 */
[----:B------:R-:W0:Y:S01]  /*15c0*/  MUFU.RCP R16, R23 ;  /* 0x0000001700107308 */ /* 0x000e220000001000 */
[----:B------:R-:W-:-:S04]  /*15d0*/  FADD.FTZ R21, -R23, -RZ ;  /* 0x800000ff17157221 */ /* 0x000fc80000010100 */
[----:B0-----:R-:W-:-:S04]  /*15e0*/  FFMA R3, R16, R21, 1 ;  /* 0x3f80000010037423 */ /* 0x001fc80000000015 */
[----:B------:R-:W-:-:S04]  /*15f0*/  FFMA R16, R16, R3, R16 ;  /* 0x0000000310107223 */ /* 0x000fc80000000010 */
[----:B------:R-:W-:-:S04]  /*1600*/  FFMA R3, R0, R16, RZ ;  /* 0x0000001000037223 */ /* 0x000fc800000000ff */
[----:B------:R-:W-:-:S04]  /*1610*/  FFMA R20, R21, R3, R0 ;  /* 0x0000000315147223 */ /* 0x000fc80000000000 */
[----:B------:R-:W-:-:S04]  /*1620*/  FFMA R3, R16, R20, R3 ;  /* 0x0000001410037223 */ /* 0x000fc80000000003 */
[----:B------:R-:W-:Y:S01]  /*1630*/  FFMA R0, R21, R3, R0 ;  /* 0x0000000315007223 */ /* 0x000fe20000000000 */
[----:B------:R-:W-:-:S03]  /*1640*/  IADD3 R21, PT, PT, R22, 0x7f, -R13 ;  /* 0x0000007f16157810 */ /* 0x000fc60007ffe80d */
[----:B------:R-:W-:Y:S01]  /*1650*/  FFMA R20, R16, R0, R3 ;  /* 0x0000000010147223 */ /* 0x000fe20000000003 */
[----:B------:R-:W-:-:S04]  /*1660*/  IADD3 R21, PT, PT, R21, R14, RZ ;  /* 0x0000000e15157210 */ /* 0x000fc80007ffe0ff */
[----:B------:R-:W-:-:S04]  /*1670*/  SHF.R.U32.HI R13, RZ, 0x17, R20 ;  /* 0x00000017ff0d7819 */ /* 0x000fc80000011614 */
[----:B------:R-:W-:-:S04]  /*1680*/  LOP3.LUT R14, R13, 0xff, RZ, 0xc0, !PT ;  /* 0x000000ff0d0e7812 */ /* 0x000fc800078ec0ff */
[----:B------:R-:W-:-:S04]  /*1690*/  IADD3 R13, PT, PT, R14, R21, RZ ;  /* 0x000000150e0d7210 */ /* 0x000fc80007ffe0ff */
[----:B------:R-:W-:-:S04]  /*16a0*/  IADD3 R14, PT, PT, R13, -0x1, RZ ;  /* 0xffffffff0d0e7810 */ /* 0x000fc80007ffe0ff */
[----:B------:R-:W-:-:S13]  /*16b0*/  ISETP.GE.U32.AND P0, PT, R14, 0xfe, PT ;  /* 0x000000fe0e00780c */ /* 0x000fda0003f06070 */
[----:B------:R-:W-:Y:S05]  /*16c0*/  @!P0 BRA `(.L_x_38) ;  /* 0x0000000000808947 */ /* 0x000fea0003800000 */
[----:B------:R-:W-:-:S13]  /*16d0*/  ISETP.GT.AND P0, PT, R13, 0xfe, PT ;  /* 0x000000fe0d00780c */ /* 0x000fda0003f04270 */
[----:B------:R-:W-:Y:S05]  /*16e0*/  @P0 BRA `(.L_x_39) ;  /* 0x00000000006c0947 */ /* 0x000fea0003800000 */
[----:B------:R-:W-:-:S13]  /*16f0*/  ISETP.GE.AND P0, PT, R13, 0x1, PT ;  /* 0x000000010d00780c */ /* 0x000fda0003f06270 */
[----:B------:R-:W-:Y:S05]  /*1700*/  @P0 BRA `(.L_x_40) ;  /* 0x0000000000740947 */ /* 0x000fea0003800000 */
[----:B------:R-:W-:Y:S02]  /*1710*/  ISETP.GE.AND P0, PT, R13, -0x18, PT ;  /* 0xffffffe80d00780c */ /* 0x000fe40003f06270 */
[----:B------:R-:W-:-:S11]  /*1720*/  LOP3.LUT R20, R20, 0x80000000, RZ, 0xc0, !PT ;  /* 0x8000000014147812 */ /* 0x000fd600078ec0ff */
[----:B------:R-:W-:Y:S05]  /*1730*/  @!P0 BRA `(.L_x_40) ;  /* 0x0000000000688947 */ /* 0x000fea0003800000 */
[CCC-:B------:R-:W-:Y:S01]  /*1740*/  FFMA.RZ R21, R16.reuse, R0.reuse, R3.reuse ;  /* 0x0000000010157223 */ /* 0x1c0fe2000000c003 */
[CCC-:B------:R-:W-:Y:S01]  /*1750*/  FFMA.RP R14, R16.reuse, R0.reuse, R3.reuse ;  /* 0x00000000100e7223 */ /* 0x1c0fe20000008003 */
[----:B------:R-:W-:Y:S01]  /*1760*/  FFMA.RM R3, R16, R0, R3 ;  /* 0x0000000010037223 */ /* 0x000fe20000004003 */
[----:B------:R-:W-:Y:S02]  /*1770*/  IADD3 R0, PT, PT, R13, 0x20, RZ ;  /* 0x000000200d007810 */ /* 0x000fe40007ffe0ff */
[----:B------:R-:W-:Y:S02]  /*1780*/  LOP3.LUT R21, R21, 0x7fffff, RZ, 0xc0, !PT ;  /* 0x007fffff15157812 */ /* 0x000fe400078ec0ff */
[----:B------:R-:W-:Y:S02]  /*1790*/  ISETP.NE.AND P2, PT, R13, RZ, PT ;  /* 0x000000ff0d00720c */ /* 0x000fe40003f45270 */
[----:B------:R-:W-:Y:S02]  /*17a0*/  LOP3.LUT R21, R21, 0x800000, RZ, 0xfc, !PT ;  /* 0x0080000015157812 */ /* 0x000fe400078efcff */
[----:B------:R-:W-:-:S02]  /*17b0*/  ISETP.NE.AND P1, PT, R13, RZ, PT ;  /* 0x000000ff0d00720c */ /* 0x000fc40003f25270 */
[----:B------:R-:W-:Y:S02]  /*17c0*/  IADD3 R13, PT, PT, -R13, RZ, RZ ;  /* 0x000000ff0d0d7210 */ /* 0x000fe40007ffe1ff */
[----:B------:R-:W-:Y:S02]  /*17d0*/  SHF.L.U32 R0, R21, R0, RZ ;  /* 0x0000000015007219 */ /* 0x000fe400000006ff */
[----:B------:R-:W-:Y:S02]  /*17e0*/  FSETP.NEU.FTZ.AND P0, PT, R14, R3, PT ;  /* 0x000000030e00720b */ /* 0x000fe40003f1d000 */
[----:B------:R-:W-:Y:S02]  /*17f0*/  SEL R14, R13, RZ, P2 ;  /* 0x000000ff0d0e7207 */ /* 0x000fe40001000000 */
[----:B------:R-:W-:Y:S02]  /*1800*/  ISETP.NE.AND P1, PT, R0, RZ, P1 ;  /* 0x000000ff0000720c */ /* 0x000fe40000f25270 */
[----:B------:R-:W-:-:S02]  /*1810*/  SHF.R.U32.HI R14, RZ, R14, R21 ;  /* 0x0000000eff0e7219 */ /* 0x000fc40000011615 */
[----:B------:R-:W-:Y:S02]  /*1820*/  PLOP3.LUT P0, PT, P0, P1, PT, 0xf8, 0x8f ;  /* 0x00000000008f781c */ /* 0x000fe40000703f70 */
[----:B------:R-:W-:Y:S02]  /*1830*/  SHF.R.U32.HI R3, RZ, 0x1, R14 ;  /* 0x00000001ff037819 */ /* 0x000fe4000001160e */
[----:B------:R-:W-:-:S04]  /*1840*/  SEL R0, RZ, 0x1, !P0 ;  /* 0x00000001ff007807 */ /* 0x000fc80004000000 */
[----:B------:R-:W-:-:S04]  /*1850*/  LOP3.LUT R13, R0, 0x1, R3, 0xf8, !PT ;  /* 0x00000001000d7812 */ /* 0x000fc800078ef803 */
[----:B------:R-:W-:-:S04]  /*1860*/  LOP3.LUT R14, R13, R14, RZ, 0xc0, !PT ;  /* 0x0000000e0d0e7212 */ /* 0x000fc800078ec0ff */
[----:B------:R-:W-:-:S04]  /*1870*/  IADD3 R3, PT, PT, R3, R14, RZ ;  /* 0x0000000e03037210 */ /* 0x000fc80007ffe0ff */
[----:B------:R-:W-:Y:S01]  /*1880*/  LOP3.LUT R20, R3, R20, RZ, 0xfc, !PT ;  /* 0x0000001403147212 */ /* 0x000fe200078efcff */
[----:B------:R-:W-:Y:S06]  /*1890*/  BRA `(.L_x_40) ;  /* 0x0000000000107947 */ /* 0x000fec0003800000 */
.L_x_39:
[----:B------:R-:W-:-:S04]  /*18a0*/  LOP3.LUT R20, R20, 0x80000000, RZ, 0xc0, !PT ;  /* 0x8000000014147812 */ /* 0x000fc800078ec0ff */
[----:B------:R-:W-:Y:S01]  /*18b0*/  LOP3.LUT R20, R20, 0x7f800000, RZ, 0xfc, !PT ;  /* 0x7f80000014147812 */ /* 0x000fe200078efcff */
[----:B------:R-:W-:Y:S06]  /*18c0*/  BRA `(.L_x_40) ;  /* 0x0000000000047947 */ /* 0x000fec0003800000 */
.L_x_38:
[----:B------:R-:W-:-:S07]  /*18d0*/  LEA R20, R21, R20, 0x17 ;  /* 0x0000001415147211 */ /* 0x000fce00078eb8ff */
.L_x_40:
[----:B------:R-:W-:Y:S05]  /*18e0*/  BSYNC.RECONVERGENT B1 ;  /* 0x0000000000017941 */ /* 0x000fea0003800200 */
.L_x_37:
[----:B------:R-:W-:Y:S05]  /*18f0*/  BRA `(.L_x_41) ;  /* 0x0000000000207947 */ /* 0x000fea0003800000 */
.L_x_36:
[----:B------:R-:W-:-:S04]  /*1900*/  LOP3.LUT R0, R3, 0x80000000, R0, 0x48, !PT ;  /* 0x8000000003007812 */ /* 0x000fc800078e4800 */
[----:B------:R-:W-:Y:S01]  /*1910*/  LOP3.LUT R20, R0, 0x7f800000, RZ, 0xfc, !PT ;  /* 0x7f80000000147812 */ /* 0x000fe200078efcff */
[----:B------:R-:W-:Y:S06]  /*1920*/  BRA `(.L_x_41) ;  /* 0x0000000000147947 */ /* 0x000fec0003800000 */
.L_x_35:
[----:B------:R-:W-:Y:S01]  /*1930*/  LOP3.LUT R20, R3, 0x80000000, R0, 0x48, !PT ;  /* 0x8000000003147812 */ /* 0x000fe200078e4800 */
[----:B------:R-:W-:Y:S06]  /*1940*/  BRA `(.L_x_41) ;  /* 0x00000000000c7947 */ /* 0x000fec0003800000 */
.L_x_34:
[----:B------:R-:W0:Y:S01]  /*1950*/  MUFU.RSQ R20, -QNAN ;  /* 0xffc0000000147908 */ /* 0x000e220000001400 */
[----:B------:R-:W-:Y:S05]  /*1960*/  BRA `(.L_x_41) ;  /* 0x0000000000047947 */ /* 0x000fea0003800000 */
.L_x_33:
[----:B------:R-:W-:-:S07]  /*1970*/  FADD.FTZ R20, R0, R3 ;  /* 0x0000000300147221 */ /* 0x000fce0000010000 */
.L_x_41:
[----:B------:R-:W-:Y:S05]  /*1980*/  BSYNC.RECONVERGENT B0 ;  /* 0x0000000000007941 */ /* 0x000fea0003800200 */
.L_x_31:
[----:B------:R-:W-:Y:S01]  /*1990*/  HFMA2 R13, -RZ, RZ, 0, 0 ;  /* 0x00000000ff0d7431 */ /* 0x000fe200000001ff */
[----:B0-----:R-:W-:-:S03]  /*19a0*/  MOV R3, R20 ;  /* 0x0000001400037202 */ /* 0x001fc60000000f00 */
[----:B------:R-:W-:Y:S05]  /*19b0*/  RET.REL.NODEC R12 `(_Z10force_calcPf) ;  /* 0xffffffe40c907950 */ /* 0x000fea0003c3ffff */
.L_x_42:
[----:B------:R-:W-:-:S00]  /*19c0*/  BRA `(.L_x_42) ;  /* 0xfffffffc00fc7947 */ /* 0x000fc0000383ffff */
[----:B------:R-:W-:-:S00]  /*19d0*/  NOP ;  /* 0x0000000000007918 */ /* 0x000fc00000000000 */
        /* <DEDUP_REMOVED lines=10> */
.L_x_44:


//--------------------- .nv.shared.reserved.0     --------------------------
	.section	.nv.shared.reserved.0,"aw",@nobits
	.weak		__nv_reservedSMEM_offset_0_alias
	.size		__nv_reservedSMEM_offset_0_alias, 0, 64
	.other		__nv_reservedSMEM_offset_0_alias,@"STO_CUDA_RESERVED_SHARED STV_DEFAULT"
__nv_reservedSMEM_offset_0_alias:
	.zero		0
	.zero		64


//--------------------- .nv.constant0._Z10force_calcPf --------------------------
	.section	.nv.constant0._Z10force_calcPf,"a",@progbits
	.sectionflags	@""
	.align	4
.nv.constant0._Z10force_calcPf:
	.zero		904


//--------------------- SYMBOLS --------------------------

	.type		.nv.reservedSmem.offset0,@object
	.size		.nv.reservedSmem.offset0,0x4
